	.headerflags	@"EF_CUDA_TEXMODE_UNIFIED EF_CUDA_64BIT_ADDRESS EF_CUDA_ACCELERATORS EF_CUDA_SM90 EF_CUDA_VIRTUAL_SM(EF_CUDA_SM90)"
	.elftype	@"ET_EXEC"


//--------------------- .nv.info                  --------------------------
	.section	.nv.info,"",@"SHT_CUDA_INFO"
	.align	4


	//----- nvinfo : EIATTR_REGCOUNT
	.align		4
        /*0000*/ 	.byte	0x04, 0x2f
        /*0002*/ 	.short	(.L_3 - .L_2)
	.align		4
.L_2:
        /*0004*/ 	.word	index@(triton_poi_fused_cat_0)
        /*0008*/ 	.word	0x00000016


	//----- nvinfo : EIATTR_MIN_STACK_SIZE
	.align		4
.L_3:
        /*000c*/ 	.byte	0x04, 0x12
        /*000e*/ 	.short	(.L_5 - .L_4)
	.align		4
.L_4:
        /*0010*/ 	.word	index@(triton_poi_fused_cat_0)
        /*0014*/ 	.word	0x00000020


	//----- nvinfo : EIATTR_FRAME_SIZE
	.align		4
.L_5:
        /*0018*/ 	.byte	0x04, 0x11
        /*001a*/ 	.short	(.L_7 - .L_6)
	.align		4
.L_6:
        /*001c*/ 	.word	index@(triton_poi_fused_cat_0)
        /*0020*/ 	.word	0x00000020


	//----- nvinfo : EIATTR_MIN_STACK_SIZE
	.align		4
.L_7:
        /*0024*/ 	.byte	0x04, 0x12
        /*0026*/ 	.short	(.L_9 - .L_8)
	.align		4
.L_8:
        /*0028*/ 	.word	index@(triton_poi_fused_cat_0)
        /*002c*/ 	.word	0x00000020
.L_9:


//--------------------- .nv.info.triton_poi_fused_cat_0 --------------------------
	.section	.nv.info.triton_poi_fused_cat_0,"",@"SHT_CUDA_INFO"
	.sectionflags	@""
	.align	4


	//----- nvinfo : EIATTR_CUDA_API_VERSION
	.align		4
        /*0000*/ 	.byte	0x04, 0x37
        /*0002*/ 	.short	(.L_11 - .L_10)
.L_10:
        /*0004*/ 	.word	0x0000007c


	//----- nvinfo : EIATTR_KPARAM_INFO
	.align		4
.L_11:
        /*0008*/ 	.byte	0x04, 0x17
        /*000a*/ 	.short	(.L_13 - .L_12)
.L_12:
        /*000c*/ 	.word	0x00000000
        /*0010*/ 	.short	0x0002
        /*0012*/ 	.short	0x0010
        /*0014*/ 	.byte	0x00, 0xf0, 0x11, 0x00


	//----- nvinfo : EIATTR_KPARAM_INFO
	.align		4
.L_13:
        /*0018*/ 	.byte	0x04, 0x17
        /*001a*/ 	.short	(.L_15 - .L_14)
.L_14:
        /*001c*/ 	.word	0x00000000
        /*0020*/ 	.short	0x0001
        /*0022*/ 	.short	0x0008
        /*0024*/ 	.byte	0x00, 0xf4, 0x21, 0x00


	//----- nvinfo : EIATTR_KPARAM_INFO
	.align		4
.L_15:
        /*0028*/ 	.byte	0x04, 0x17
        /*002a*/ 	.short	(.L_17 - .L_16)
.L_16:
        /*002c*/ 	.word	0x00000000
        /*0030*/ 	.short	0x0000
        /*0032*/ 	.short	0x0000
        /*0034*/ 	.byte	0x00, 0xf4, 0x21, 0x00


	//----- nvinfo : EIATTR_SPARSE_MMA_MASK
	.align		4
.L_17:
        /*0038*/ 	.byte	0x03, 0x50
        /*003a*/ 	.short	0x0000


	//----- nvinfo : EIATTR_MAXREG_COUNT
	.align		4
        /*003c*/ 	.byte	0x03, 0x1b
        /*003e*/ 	.short	0x00ff


	//----- nvinfo : EIATTR_EXIT_INSTR_OFFSETS
	.align		4
        /*0040*/ 	.byte	0x04, 0x1c
        /*0042*/ 	.short	(.L_19 - .L_18)


	//   ....[0]....
.L_18:
        /*0044*/ 	.word	0x00000d10


	//   ....[1]....
        /*0048*/ 	.word	0x00000d30


	//----- nvinfo : EIATTR_REQNTID
	.align		4
.L_19:
        /*004c*/ 	.byte	0x04, 0x10
        /*004e*/ 	.short	(.L_21 - .L_20)
.L_20:
        /*0050*/ 	.word	0x00000020
        /*0054*/ 	.word	0x00000001
        /*0058*/ 	.word	0x00000001


	//----- nvinfo : EIATTR_CRS_STACK_SIZE
	.align		4
.L_21:
        /*005c*/ 	.byte	0x04, 0x1e
        /*005e*/ 	.short	(.L_23 - .L_22)
.L_22:
        /*0060*/ 	.word	0x00000000


	//----- nvinfo : EIATTR_CBANK_PARAM_SIZE
	.align		4
.L_23:
        /*0064*/ 	.byte	0x03, 0x19
        /*0066*/ 	.short	0x0014


	//----- nvinfo : EIATTR_PARAM_CBANK
	.align		4
        /*0068*/ 	.byte	0x04, 0x0a
        /*006a*/ 	.short	(.L_25 - .L_24)
	.align		4
.L_24:
        /*006c*/ 	.word	index@(.nv.constant0.triton_poi_fused_cat_0)
        /*0070*/ 	.short	0x0210
        /*0072*/ 	.short	0x0014


	//----- nvinfo : EIATTR_SW_WAR
	.align		4
.L_25:
        /*0074*/ 	.byte	0x04, 0x36
        /*0076*/ 	.short	(.L_27 - .L_26)
.L_26:
        /*0078*/ 	.word	0x00000008
.L_27:


//--------------------- .nv.callgraph             --------------------------
	.section	.nv.callgraph,"",@"SHT_CUDA_CALLGRAPH"
	.align	4
	.sectionentsize	8
	.align		4
        /*0000*/ 	.word	0x00000000
	.align		4
        /*0004*/ 	.word	0xffffffff
	.align		4
        /*0008*/ 	.word	0x00000000
	.align		4
        /*000c*/ 	.word	0xfffffffe
	.align		4
        /*0010*/ 	.word	0x00000000
	.align		4
        /*0014*/ 	.word	0xfffffffd
	.align		4
        /*0018*/ 	.word	0x00000000
	.align		4
        /*001c*/ 	.word	0xfffffffc


//--------------------- .nv.constant4             --------------------------
	.section	.nv.constant4,"a",@progbits
	.align	8
	.align		8
.nv.constant4:
        /*0000*/ 	.dword	_$_str
	.align		8
        /*0008*/ 	.dword	__cudart_i2opi_f


//--------------------- .text.triton_poi_fused_cat_0 --------------------------
	.section	.text.triton_poi_fused_cat_0,"ax",@progbits
	.align	128
        .global         triton_poi_fused_cat_0
        .type           triton_poi_fused_cat_0,@function
        .size           triton_poi_fused_cat_0,(.L_x_7 - triton_poi_fused_cat_0)
        .other          triton_poi_fused_cat_0,@"STO_CUDA_ENTRY STV_DEFAULT"
triton_poi_fused_cat_0:
.text.triton_poi_fused_cat_0:
[----:B------:R-:W0:Y:S01]  /*0000*/  LDC R1, c[0x0][0x28] ;  /* 0x00000a00ff017b82 */ /* 0x000e220000000800 */
[----:B------:R-:W1:Y:S07]  /*0010*/  S2R R14, SR_TID.X ;  /* 0x00000000000e7919 */ /* 0x000e6e0000002100 */
[----:B------:R-:W2:Y:S01]  /*0020*/  LDC.64 R10, c[0x0][0x210] ;  /* 0x00008400ff0a7b82 */ /* 0x000ea20000000a00 */
[----:B------:R-:W-:Y:S01]  /*0030*/  ULDC.64 UR4, c[0x0][0x208] ;  /* 0x0000820000047ab9 */ /* 0x000fe20000000a00 */
[----:B0-----:R-:W-:Y:S01]  /*0040*/  VIADD R1, R1, 0xffffffe0 ;  /* 0xffffffe001017836 */ /* 0x001fe20000000000 */
[----:B------:R-:W0:Y:S01]  /*0050*/  S2R R0, SR_CTAID.X ;  /* 0x0000000000007919 */ /* 0x000e220000002500 */
[----:B-1----:R-:W-:-:S05]  /*0060*/  LOP3.LUT R9, R14, 0xf, RZ, 0xc0, !PT ;  /* 0x0000000f0e097812 */ /* 0x002fca00078ec0ff */
[----:B0-----:R-:W-:-:S05]  /*0070*/  IMAD R9, R0, 0x10, R9 ;  /* 0x0000001000097824 */ /* 0x001fca00078e0209 */
[----:B------:R-:W-:-:S04]  /*0080*/  SHF.R.S32.HI R0, RZ, 0x1f, R9 ;  /* 0x0000001fff007819 */ /* 0x000fc80000011409 */
[----:B------:R-:W-:-:S04]  /*0090*/  LEA.HI R0, R0, R9, RZ, 0x2 ;  /* 0x0000000900007211 */ /* 0x000fc800078f10ff */
[----:B------:R-:W-:-:S05]  /*00a0*/  LOP3.LUT R2, R0, 0xfffffffc, RZ, 0xc0, !PT ;  /* 0xfffffffc00027812 */ /* 0x000fca00078ec0ff */
[----:B------:R-:W-:Y:S02]  /*00b0*/  IMAD.IADD R15, R9, 0x1, -R2 ;  /* 0x00000001090f7824 */ /* 0x000fe400078e0a02 */
[----:B------:R-:W-:Y:S02]  /*00c0*/  IMAD.MOV.U32 R2, RZ, RZ, RZ ;  /* 0x000000ffff027224 */ /* 0x000fe400078e00ff */
[C---:B--2---:R-:W-:Y:S01]  /*00d0*/  IMAD.WIDE R10, R15.reuse, 0x4, R10 ;  /* 0x000000040f0a7825 */ /* 0x044fe200078e020a */
[----:B------:R-:W-:-:S04]  /*00e0*/  ISETP.GE.AND P1, PT, R15, 0x2, PT ;  /* 0x000000020f00780c */ /* 0x000fc80003f26270 */
[----:B------:R-:W-:-:S13]  /*00f0*/  ISETP.LT.AND P0, PT, R9, 0x10, !P1 ;  /* 0x000000100900780c */ /* 0x000fda0004f01270 */
[----:B------:R-:W2:Y:S01]  /*0100*/  @P0 LDG.E.EL R2, desc[UR4][R10.64] ;  /* 0x000000040a020981 */ /* 0x000ea2000c2e1900 */
[----:B------:R-:W-:Y:S01]  /*0110*/  SHF.R.S32.HI R0, RZ, 0x2, R0 ;  /* 0x00000002ff007819 */ /* 0x000fe20000011400 */
[----:B------:R-:W-:Y:S03]  /*0120*/  BSSY B0, `(.L_x_0) ;  /* 0x000004a000007945 */ /* 0x000fe60003800000 */
[----:B------:R-:W-:Y:S02]  /*0130*/  I2FP.F32.S32 R17, R0 ;  /* 0x0000000000117245 */ /* 0x000fe40000201400 */
[----:B--2---:R-:W-:Y:S02]  /*0140*/  SEL R2, R2, RZ, P0 ;  /* 0x000000ff02027207 */ /* 0x004fe40000000000 */
[----:B------:R-:W-:-:S03]  /*0150*/  ISETP.GE.AND P0, PT, R9, 0x10, PT ;  /* 0x000000100900780c */ /* 0x000fc60003f06270 */
[----:B------:R-:W-:-:S04]  /*0160*/  FMUL R19, R2, R17 ;  /* 0x0000001102137220 */ /* 0x000fc80000400000 */
[C---:B------:R-:W-:Y:S01]  /*0170*/  FMUL R0, R19.reuse, 0.63661974668502807617 ;  /* 0x3f22f98313007820 */ /* 0x040fe20000400000 */
[----:B------:R-:W-:-:S05]  /*0180*/  FADD.FTZ R4, |R19|, -RZ ;  /* 0x800000ff13047221 */ /* 0x000fca0000010200 */
[----:B------:R-:W0:Y:S01]  /*0190*/  F2I.FTZ.NTZ R0, R0 ;  /* 0x0000000000007305 */ /* 0x000e220000213100 */
[----:B------:R-:W-:Y:S02]  /*01a0*/  FSETP.GE.AND P2, PT, R4, 105615, PT ;  /* 0x47ce47800400780b */ /* 0x000fe40003f46000 */
[----:B0-----:R-:W-:-:S05]  /*01b0*/  I2FP.F32.S32 R2, R0 ;  /* 0x0000000000027245 */ /* 0x001fca0000201400 */
[----:B------:R-:W-:-:S04]  /*01c0*/  FFMA.FTZ R3, R2, -1.5707962512969970703, R19 ;  /* 0xbfc90fda02037823 */ /* 0x000fc80000010013 */
[----:B------:R-:W-:-:S04]  /*01d0*/  FFMA.FTZ R3, R2, -7.5497894158615963534e-08, R3 ;  /* 0xb3a2216802037823 */ /* 0x000fc80000010003 */
[----:B------:R-:W-:Y:S01]  /*01e0*/  FFMA.FTZ R2, R2, -5.3903029534742383927e-15, R3 ;  /* 0xa7c234c502027823 */ /* 0x000fe20000010003 */
[----:B------:R-:W-:Y:S06]  /*01f0*/  @!P2 BRA `(.L_x_1) ;  /* 0x0000000000f0a947 */ /* 0x000fec0003800000 */
[----:B------:R-:W-:-:S13]  /*0200*/  FSETP.NEU.AND P2, PT, R4, +INF , PT ;  /* 0x7f8000000400780b */ /* 0x000fda0003f4d000 */
[----:B------:R-:W-:Y:S01]  /*0210*/  @!P2 FMUL.FTZ R2, RZ, R19 ;  /* 0x00000013ff02a220 */ /* 0x000fe20000410000 */
[----:B------:R-:W-:Y:S01]  /*0220*/  @!P2 IMAD.MOV.U32 R0, RZ, RZ, RZ ;  /* 0x000000ffff00a224 */ /* 0x000fe200078e00ff */
[----:B------:R-:W-:Y:S06]  /*0230*/  @!P2 BRA `(.L_x_1) ;  /* 0x0000000000e0a947 */ /* 0x000fec0003800000 */
[----:B------:R-:W-:Y:S01]  /*0240*/  SHF.R.U32.HI R16, RZ, 0x17, R19 ;  /* 0x00000017ff107819 */ /* 0x000fe20000011613 */
[----:B------:R-:W-:Y:S01]  /*0250*/  IMAD.SHL.U32 R3, R19, 0x100, RZ ;  /* 0x0000010013037824 */ /* 0x000fe200078e00ff */
[----:B------:R-:W-:Y:S01]  /*0260*/  ULDC.64 UR6, c[0x4][0x8] ;  /* 0x0100020000067ab9 */ /* 0x000fe20000000a00 */
[----:B------:R-:W-:Y:S01]  /*0270*/  IMAD.MOV.U32 R0, RZ, RZ, RZ ;  /* 0x000000ffff007224 */ /* 0x000fe200078e00ff */
[----:B------:R-:W-:Y:S01]  /*0280*/  LOP3.LUT R2, R16, 0xe0, RZ, 0xc0, !PT ;  /* 0x000000e010027812 */ /* 0x000fe200078ec0ff */
[----:B------:R-:W-:Y:S01]  /*0290*/  IMAD.MOV.U32 R5, RZ, RZ, RZ ;  /* 0x000000ffff057224 */ /* 0x000fe200078e00ff */
[----:B------:R-:W-:Y:S01]  /*02a0*/  LOP3.LUT R3, R3, 0x80000000, RZ, 0xfc, !PT ;  /* 0x8000000003037812 */ /* 0x000fe200078efcff */
[----:B------:R-:W-:Y:S02]  /*02b0*/  IMAD.MOV.U32 R8, RZ, RZ, RZ ;  /* 0x000000ffff087224 */ /* 0x000fe400078e00ff */
[----:B------:R-:W-:Y:S01]  /*02c0*/  VIADD R4, R2, 0xffffff80 ;  /* 0xffffff8002047836 */ /* 0x000fe20000000000 */
[----:B------:R-:W-:-:S04]  /*02d0*/  MOV R2, R1 ;  /* 0x0000000100027202 */ /* 0x000fc80000000f00 */
[----:B------:R-:W-:-:S07]  /*02e0*/  SHF.R.U32.HI R4, RZ, 0x5, R4 ;  /* 0x00000005ff047819 */ /* 0x000fce0000011604 */
.L_x_2:
[----:B------:R-:W-:-:S04]  /*02f0*/  IADD3 R12, P2, R5, UR6, RZ ;  /* 0x00000006050c7c10 */ /* 0x000fc8000ff5e0ff */
[----:B------:R-:W-:-:S06]  /*0300*/  IADD3.X R13, R8, UR7, RZ, P2, !PT ;  /* 0x00000007080d7c10 */ /* 0x000fcc00097fe4ff */
[----:B------:R-:W2:Y:S01]  /*0310*/  LDG.E.CONSTANT R13, desc[UR4][R12.64] ;  /* 0x000000040c0d7981 */ /* 0x000ea2000c1e9900 */
[----:B------:R-:W-:Y:S01]  /*0320*/  IADD3 R5, P3, R5, 0x4, RZ ;  /* 0x0000000405057810 */ /* 0x000fe20007f7e0ff */
[----:B------:R-:W-:Y:S02]  /*0330*/  IMAD.MOV.U32 R6, RZ, RZ, R0 ;  /* 0x000000ffff067224 */ /* 0x000fe400078e0000 */
[----:B------:R-:W-:Y:S01]  /*0340*/  IMAD.MOV.U32 R7, RZ, RZ, RZ ;  /* 0x000000ffff077224 */ /* 0x000fe200078e00ff */
[----:B------:R-:W-:Y:S01]  /*0350*/  ISETP.NE.U32.AND P2, PT, R5, 0x18, PT ;  /* 0x000000180500780c */ /* 0x000fe20003f45070 */
[----:B------:R-:W-:-:S05]  /*0360*/  IMAD.X R8, RZ, RZ, R8, P3 ;  /* 0x000000ffff087224 */ /* 0x000fca00018e0608 */
[----:B------:R-:W-:Y:S01]  /*0370*/  ISETP.NE.AND.EX P2, PT, R8, RZ, PT, P2 ;  /* 0x000000ff0800720c */ /* 0x000fe20003f45320 */
[----:B--2---:R-:W-:-:S04]  /*0380*/  IMAD.WIDE.U32 R6, R3, R13, R6 ;  /* 0x0000000d03067225 */ /* 0x004fc800078e0006 */
[----:B------:R-:W-:Y:S01]  /*0390*/  IMAD.MOV.U32 R0, RZ, RZ, R7 ;  /* 0x000000ffff007224 */ /* 0x000fe200078e0007 */
[----:B------:R0:W-:Y:S02]  /*03a0*/  STL [R2], R6 ;  /* 0x0000000602007387 */ /* 0x0001e40000100800 */
[----:B0-----:R-:W-:-:S05]  /*03b0*/  VIADD R2, R2, 0x4 ;  /* 0x0000000402027836 */ /* 0x001fca0000000000 */
[----:B------:R-:W-:Y:S05]  /*03c0*/  @P2 BRA `(.L_x_2) ;  /* 0xfffffffc00c82947 */ /* 0x000fea000383ffff */
[----:B------:R-:W-:Y:S01]  /*03d0*/  LOP3.LUT P2, R6, R16, 0x1f, RZ, 0xc0, !PT ;  /* 0x0000001f10067812 */ /* 0x000fe2000784c0ff */
[----:B------:R-:W-:Y:S01]  /*03e0*/  IMAD R8, R4, -0x4, R1 ;  /* 0xfffffffc04087824 */ /* 0x000fe200078e0201 */
[----:B------:R0:W-:Y:S04]  /*03f0*/  STL [R1+0x18], R0 ;  /* 0x0000180001007387 */ /* 0x0001e80000100800 */
[----:B------:R-:W2:Y:S04]  /*0400*/  LDL R2, [R8+0x18] ;  /* 0x0000180008027983 */ /* 0x000ea80000100800 */
[----:B------:R-:W3:Y:S04]  /*0410*/  LDL R3, [R8+0x14] ;  /* 0x0000140008037983 */ /* 0x000ee80000100800 */
[----:B------:R-:W4:Y:S01]  /*0420*/  @P2 LDL R7, [R8+0x10] ;  /* 0x0000100008072983 */ /* 0x000f220000100800 */
[----:B------:R-:W-:Y:S01]  /*0430*/  @P2 IADD3 R4, -R6, 0x20, RZ ;  /* 0x0000002006042810 */ /* 0x000fe20007ffe1ff */
[----:B------:R-:W-:Y:S01]  /*0440*/  UMOV UR6, 0x54442d19 ;  /* 0x54442d1900067882 */ /* 0x000fe20000000000 */
[----:B------:R-:W-:Y:S01]  /*0450*/  UMOV UR7, 0x3bf921fb ;  /* 0x3bf921fb00077882 */ /* 0x000fe20000000000 */
[----:B--2---:R-:W-:-:S02]  /*0460*/  @P2 SHF.L.U32 R5, R2, R6, RZ ;  /* 0x0000000602052219 */ /* 0x004fc400000006ff */
[----:B---3--:R-:W-:Y:S02]  /*0470*/  @P2 SHF.L.U32 R6, R3, R6, RZ ;  /* 0x0000000603062219 */ /* 0x008fe400000006ff */
[-C--:B----4-:R-:W-:Y:S02]  /*0480*/  @P2 SHF.R.U32.HI R7, RZ, R4.reuse, R7 ;  /* 0x00000004ff072219 */ /* 0x090fe40000011607 */
[----:B------:R-:W-:-:S03]  /*0490*/  @P2 SHF.R.U32.HI R4, RZ, R4, R3 ;  /* 0x00000004ff042219 */ /* 0x000fc60000011603 */
[----:B------:R-:W-:Y:S02]  /*04a0*/  @P2 IMAD.IADD R3, R6, 0x1, R7 ;  /* 0x0000000106032824 */ /* 0x000fe400078e0207 */
[----:B------:R-:W-:-:S05]  /*04b0*/  @P2 IMAD.IADD R2, R5, 0x1, R4 ;  /* 0x0000000105022824 */ /* 0x000fca00078e0204 */
[C---:B------:R-:W-:Y:S01]  /*04c0*/  SHF.L.W.U32.HI R13, R3.reuse, 0x2, R2 ;  /* 0x00000002030d7819 */ /* 0x040fe20000010e02 */
[----:B------:R-:W-:-:S03]  /*04d0*/  IMAD.SHL.U32 R3, R3, 0x4, RZ ;  /* 0x0000000403037824 */ /* 0x000fc600078e00ff */
[----:B0-----:R-:W-:-:S04]  /*04e0*/  SHF.R.S32.HI R0, RZ, 0x1f, R13 ;  /* 0x0000001fff007819 */ /* 0x001fc8000001140d */
[C---:B------:R-:W-:Y:S02]  /*04f0*/  LOP3.LUT R6, R0.reuse, R3, RZ, 0x3c, !PT ;  /* 0x0000000300067212 */ /* 0x040fe400078e3cff */
[----:B------:R-:W-:-:S04]  /*0500*/  LOP3.LUT R7, R0, R13, RZ, 0x3c, !PT ;  /* 0x0000000d00077212 */ /* 0x000fc800078e3cff */
[----:B------:R-:W0:Y:S01]  /*0510*/  I2F.F64.S64 R4, R6 ;  /* 0x0000000600047312 */ /* 0x000e220000301c00 */
[----:B------:R-:W-:Y:S02]  /*0520*/  ISETP.GE.AND P2, PT, R19, RZ, PT ;  /* 0x000000ff1300720c */ /* 0x000fe40003f46270 */
[----:B------:R-:W-:Y:S01]  /*0530*/  SHF.R.U32.HI R0, RZ, 0x1e, R2 ;  /* 0x0000001eff007819 */ /* 0x000fe20000011602 */
[----:B0-----:R-:W-:Y:S01]  /*0540*/  DMUL R4, R4, UR6 ;  /* 0x0000000604047c28 */ /* 0x001fe20008000000 */
[C---:B------:R-:W-:Y:S02]  /*0550*/  LOP3.LUT R2, R13.reuse, R19, RZ, 0x3c, !PT ;  /* 0x000000130d027212 */ /* 0x040fe400078e3cff */
[----:B------:R-:W-:-:S07]  /*0560*/  LEA.HI R0, R13, R0, RZ, 0x1 ;  /* 0x000000000d007211 */ /* 0x000fce00078f08ff */
[----:B------:R-:W0:Y:S01]  /*0570*/  F2F.F32.F64 R4, R4 ;  /* 0x0000000400047310 */ /* 0x000e220000301000 */
[----:B------:R-:W-:Y:S02]  /*0580*/  ISETP.GE.AND P3, PT, R2, RZ, PT ;  /* 0x000000ff0200720c */ /* 0x000fe40003f66270 */
[----:B------:R-:W-:-:S05]  /*0590*/  IADD3 R2, -R0, RZ, RZ ;  /* 0x000000ff00027210 */ /* 0x000fca0007ffe1ff */
[----:B------:R-:W-:Y:S01]  /*05a0*/  @!P2 IMAD.MOV.U32 R0, RZ, RZ, R2 ;  /* 0x000000ffff00a224 */ /* 0x000fe200078e0002 */
[----:B0-----:R-:W-:-:S07]  /*05b0*/  FSEL R2, -R4, R4, !P3 ;  /* 0x0000000404027208 */ /* 0x001fce0005800100 */
.L_x_1:
[----:B------:R-:W-:Y:S05]  /*05c0*/  BSYNC B0 ;  /* 0x0000000000007941 */ /* 0x000fea0003800000 */
.L_x_0:
[----:B------:R-:W-:Y:S01]  /*05d0*/  ISETP.GT.AND P0, PT, R15, 0x1, !P0 ;  /* 0x000000010f00780c */ /* 0x000fe20004704270 */
[----:B------:R-:W-:-:S12]  /*05e0*/  IMAD.MOV.U32 R4, RZ, RZ, RZ ;  /* 0x000000ffff047224 */ /* 0x000fd800078e00ff */
[----:B------:R-:W2:Y:S01]  /*05f0*/  @P0 LDG.E.EL R4, desc[UR4][R10.64+-0x8] ;  /* 0xfffff8040a040981 */ /* 0x000ea2000c2e1900 */
[----:B------:R-:W-:Y:S01]  /*0600*/  LOP3.LUT R3, R0, 0x1, RZ, 0xc0, !PT ;  /* 0x0000000100037812 */ /* 0x000fe200078ec0ff */
[----:B------:R-:W-:Y:S01]  /*0610*/  FMUL.FTZ R12, R2, R2 ;  /* 0x00000002020c7220 */ /* 0x000fe20000410000 */
[----:B------:R-:W-:Y:S01]  /*0620*/  LOP3.LUT P2, RZ, R0, 0x2, RZ, 0xc0, !PT ;  /* 0x0000000200ff7812 */ /* 0x000fe2000784c0ff */
[----:B------:R-:W-:Y:S01]  /*0630*/  BSSY B0, `(.L_x_3) ;  /* 0x0000056000007945 */ /* 0x000fe20003800000 */
[----:B--2---:R-:W-:Y:S02]  /*0640*/  SEL R4, R4, RZ, P0 ;  /* 0x000000ff04047207 */ /* 0x004fe40000000000 */
[----:B------:R-:W-:Y:S01]  /*0650*/  ISETP.NE.U32.AND P0, PT, R3, 0x1, PT ;  /* 0x000000010300780c */ /* 0x000fe20003f05070 */
[----:B------:R-:W-:Y:S02]  /*0660*/  IMAD.MOV.U32 R3, RZ, RZ, -0x46b2bead ;  /* 0xb94d4153ff037424 */ /* 0x000fe400078e00ff */
[----:B------:R-:W-:Y:S01]  /*0670*/  FMUL R17, R17, R4 ;  /* 0x0000000411117220 */ /* 0x000fe20000400000 */
[----:B------:R-:W-:Y:S01]  /*0680*/  IMAD.MOV.U32 R4, RZ, RZ, 0x3c0885e4 ;  /* 0x3c0885e4ff047424 */ /* 0x000fe200078e00ff */
[----:B------:R-:W-:-:S02]  /*0690*/  FSEL R0, R2, 1, P0 ;  /* 0x3f80000002007808 */ /* 0x000fc40000000000 */
[----:B------:R-:W-:-:S03]  /*06a0*/  FMUL R6, R17, 0.63661974668502807617 ;  /* 0x3f22f98311067820 */ /* 0x000fc60000400000 */
[C---:B------:R-:W-:Y:S01]  /*06b0*/  FFMA.FTZ R7, R12.reuse, R0, RZ ;  /* 0x000000000c077223 */ /* 0x040fe200000100ff */
[----:B------:R0:W1:Y:S02]  /*06c0*/  F2I.FTZ.NTZ R8, R6 ;  /* 0x0000000600087305 */ /* 0x0000640000213100 */
[----:B------:R-:W-:Y:S02]  /*06d0*/  @!P0 IMAD.MOV.U32 R5, RZ, RZ, 0x37cbac00 ;  /* 0x37cbac00ff058424 */ /* 0x000fe400078e00ff */
[----:B------:R-:W-:Y:S02]  /*06e0*/  @!P0 IMAD.MOV.U32 R4, RZ, RZ, 0x3d2aaabb ;  /* 0x3d2aaabbff048424 */ /* 0x000fe400078e00ff */
[----:B------:R-:W-:Y:S01]  /*06f0*/  @!P0 FFMA.FTZ R3, R12, R5, -0.0013887860113754868507 ;  /* 0xbab607ed0c038423 */ /* 0x000fe20000010005 */
[----:B------:R-:W-:Y:S02]  /*0700*/  IMAD.MOV.U32 R5, RZ, RZ, -0x41d55558 ;  /* 0xbe2aaaa8ff057424 */ /* 0x000fe400078e00ff */
[----:B0-----:R-:W-:Y:S01]  /*0710*/  FADD.FTZ R6, |R17|, -RZ ;  /* 0x800000ff11067221 */ /* 0x001fe20000010200 */
[----:B------:R-:W-:-:S02]  /*0720*/  @!P0 IMAD.MOV.U32 R5, RZ, RZ, -0x41000001 ;  /* 0xbeffffffff058424 */ /* 0x000fc400078e00ff */
[----:B------:R-:W-:Y:S02]  /*0730*/  FFMA.FTZ R4, R12, R3, R4 ;  /* 0x000000030c047223 */ /* 0x000fe40000010004 */
[----:B------:R-:W-:Y:S02]  /*0740*/  FSETP.GE.AND P0, PT, R6, 105615, PT ;  /* 0x47ce47800600780b */ /* 0x000fe40003f06000 */
[----:B------:R-:W-:Y:S01]  /*0750*/  FFMA.FTZ R5, R12, R4, R5 ;  /* 0x000000040c057223 */ /* 0x000fe20000010005 */
[----:B-1----:R-:W-:-:S03]  /*0760*/  I2FP.F32.S32 R2, R8 ;  /* 0x0000000800027245 */ /* 0x002fc60000201400 */
[----:B------:R-:W-:Y:S02]  /*0770*/  FFMA.FTZ R0, R7, R5, R0 ;  /* 0x0000000507007223 */ /* 0x000fe40000010000 */
[----:B------:R-:W-:Y:S02]  /*0780*/  FFMA.FTZ R3, R2, -1.5707962512969970703, R17 ;  /* 0xbfc90fda02037823 */ /* 0x000fe40000010011 */
[----:B------:R-:W-:Y:S02]  /*0790*/  @P2 FFMA.FTZ R0, R0, -1, RZ ;  /* 0xbf80000000002823 */ /* 0x000fe400000100ff */
[----:B------:R-:W-:-:S04]  /*07a0*/  FFMA.FTZ R3, R2, -7.5497894158615963534e-08, R3 ;  /* 0xb3a2216802037823 */ /* 0x000fc80000010003 */
[----:B------:R-:W-:Y:S01]  /*07b0*/  FFMA.FTZ R3, R2, -5.3903029534742383927e-15, R3 ;  /* 0xa7c234c502037823 */ /* 0x000fe20000010003 */
[----:B------:R-:W-:Y:S06]  /*07c0*/  @!P0 BRA `(.L_x_4) ;  /* 0x0000000000f08947 */ /* 0x000fec0003800000 */
[----:B------:R-:W-:-:S13]  /*07d0*/  FSETP.NEU.AND P0, PT, R6, +INF , PT ;  /* 0x7f8000000600780b */ /* 0x000fda0003f0d000 */
[----:B------:R-:W-:Y:S01]  /*07e0*/  @!P0 FMUL.FTZ R3, RZ, R17 ;  /* 0x00000011ff038220 */ /* 0x000fe20000410000 */
[----:B------:R-:W-:Y:S01]  /*07f0*/  @!P0 MOV R8, RZ ;  /* 0x000000ff00088202 */ /* 0x000fe20000000f00 */
        /* <DEDUP_REMOVED lines=9> */
[----:B------:R-:W-:Y:S02]  /*0890*/  VIADD R4, R3, 0xffffff80 ;  /* 0xffffff8003047836 */ /* 0x000fe40000000000 */
[----:B------:R-:W-:-:S03]  /*08a0*/  IMAD.MOV.U32 R3, RZ, RZ, R1 ;  /* 0x000000ffff037224 */ /* 0x000fc600078e0001 */
[----:B------:R-:W-:-:S07]  /*08b0*/  SHF.R.U32.HI R4, RZ, 0x5, R4 ;  /* 0x00000005ff047819 */ /* 0x000fce0000011604 */
.L_x_5:
[----:B------:R-:W-:-:S04]  /*08c0*/  IADD3 R10, P0, R8, UR6, RZ ;  /* 0x00000006080a7c10 */ /* 0x000fc8000ff1e0ff */
[----:B------:R-:W-:-:S06]  /*08d0*/  IADD3.X R11, R12, UR7, RZ, P0, !PT ;  /* 0x000000070c0b7c10 */ /* 0x000fcc00087fe4ff */
[----:B------:R-:W2:Y:S01]  /*08e0*/  LDG.E.CONSTANT R11, desc[UR4][R10.64] ;  /* 0x000000040a0b7981 */ /* 0x000ea2000c1e9900 */
[----:B------:R-:W-:Y:S01]  /*08f0*/  IADD3 R8, P2, R8, 0x4, RZ ;  /* 0x0000000408087810 */ /* 0x000fe20007f5e0ff */
[----:B------:R-:W-:Y:S02]  /*0900*/  IMAD.MOV.U32 R6, RZ, RZ, R2 ;  /* 0x000000ffff067224 */ /* 0x000fe400078e0002 */
[----:B------:R-:W-:Y:S01]  /*0910*/  IMAD.MOV.U32 R7, RZ, RZ, RZ ;  /* 0x000000ffff077224 */ /* 0x000fe200078e00ff */
[----:B------:R-:W-:Y:S02]  /*0920*/  ISETP.NE.U32.AND P0, PT, R8, 0x18, PT ;  /* 0x000000180800780c */ /* 0x000fe40003f05070 */
[----:B------:R-:W-:-:S04]  /*0930*/  IADD3.X R12, RZ, R12, RZ, P2, !PT ;  /* 0x0000000cff0c7210 */ /* 0x000fc800017fe4ff */
        /* <DEDUP_REMOVED lines=23> */
[----:B------:R-:W-:-:S04]  /*0ab0*/  SHF.R.S32.HI R5, RZ, 0x1f, R8 ;  /* 0x0000001fff057819 */ /* 0x000fc80000011408 */
[C---:B------:R-:W-:Y:S02]  /*0ac0*/  LOP3.LUT R6, R5.reuse, R4, RZ, 0x3c, !PT ;  /* 0x0000000405067212 */ /* 0x040fe400078e3cff */
[----:B------:R-:W-:-:S04]  /*0ad0*/  LOP3.LUT R7, R5, R8, RZ, 0x3c, !PT ;  /* 0x0000000805077212 */ /* 0x000fc800078e3cff */
[----:B------:R-:W1:Y:S01]  /*0ae0*/  I2F.F64.S64 R4, R6 ;  /* 0x0000000600047312 */ /* 0x000e620000301c00 */
[----:B------:R-:W-:Y:S02]  /*0af0*/  ISETP.GE.AND P0, PT, R17, RZ, PT ;  /* 0x000000ff1100720c */ /* 0x000fe40003f06270 */
[----:B------:R-:W-:Y:S01]  /*0b00*/  SHF.R.U32.HI R3, RZ, 0x1e, R3 ;  /* 0x0000001eff037819 */ /* 0x000fe20000011603 */
[----:B-1----:R-:W-:Y:S01]  /*0b10*/  DMUL R4, R4, UR6 ;  /* 0x0000000604047c28 */ /* 0x002fe20008000000 */
[C---:B0-----:R-:W-:Y:S02]  /*0b20*/  LOP3.LUT R2, R8.reuse, R17, RZ, 0x3c, !PT ;  /* 0x0000001108027212 */ /* 0x041fe400078e3cff */
[----:B------:R-:W-:-:S07]  /*0b30*/  LEA.HI R8, R8, R3, RZ, 0x1 ;  /* 0x0000000308087211 */ /* 0x000fce00078f08ff */
[----:B------:R-:W0:Y:S01]  /*0b40*/  F2F.F32.F64 R4, R4 ;  /* 0x0000000400047310 */ /* 0x000e220000301000 */
[----:B------:R-:W-:Y:S01]  /*0b50*/  ISETP.GE.AND P2, PT, R2, RZ, PT ;  /* 0x000000ff0200720c */ /* 0x000fe20003f46270 */
[----:B------:R-:W-:-:S04]  /*0b60*/  IMAD.MOV R2, RZ, RZ, -R8 ;  /* 0x000000ffff027224 */ /* 0x000fc800078e0a08 */
[----:B------:R-:W-:Y:S01]  /*0b70*/  @!P0 IMAD.MOV.U32 R8, RZ, RZ, R2 ;  /* 0x000000ffff088224 */ /* 0x000fe200078e0002 */
[----:B0-----:R-:W-:-:S07]  /*0b80*/  FSEL R3, -R4, R4, !P2 ;  /* 0x0000000404037208 */ /* 0x001fce0005000100 */
.L_x_4:
[----:B------:R-:W-:Y:S05]  /*0b90*/  BSYNC B0 ;  /* 0x0000000000007941 */ /* 0x000fea0003800000 */
.L_x_3:
[----:B------:R-:W-:Y:S01]  /*0ba0*/  LOP3.LUT R2, R8, 0x1, RZ, 0xc0, !PT ;  /* 0x0000000108027812 */ /* 0x000fe200078ec0ff */
[C---:B------:R-:W-:Y:S01]  /*0bb0*/  FMUL.FTZ R10, R3.reuse, R3 ;  /* 0x00000003030a7220 */ /* 0x040fe20000410000 */
[----:B------:R-:W0:Y:S01]  /*0bc0*/  LDC.64 R4, c[0x0][0x218] ;  /* 0x00008600ff047b82 */ /* 0x000e220000000a00 */
[----:B------:R-:W-:Y:S01]  /*0bd0*/  IMAD.MOV.U32 R7, RZ, RZ, 0x3c0885e4 ;  /* 0x3c0885e4ff077424 */ /* 0x000fe200078e00ff */
[----:B------:R-:W-:Y:S01]  /*0be0*/  ISETP.NE.U32.AND P0, PT, R2, 0x1, PT ;  /* 0x000000010200780c */ /* 0x000fe20003f05070 */
[----:B------:R-:W-:Y:S01]  /*0bf0*/  VIADD R8, R8, 0x1 ;  /* 0x0000000108087836 */ /* 0x000fe20000000000 */
[----:B------:R-:W-:Y:S01]  /*0c00*/  MOV R2, 0xb94d4153 ;  /* 0xb94d415300027802 */ /* 0x000fe20000000f00 */
[----:B------:R-:W-:Y:S01]  /*0c10*/  IMAD.MOV.U32 R6, RZ, RZ, -0x41d55558 ;  /* 0xbe2aaaa8ff067424 */ /* 0x000fe200078e00ff */
[----:B------:R-:W-:Y:S02]  /*0c20*/  FSEL R3, R3, 1, !P0 ;  /* 0x3f80000003037808 */ /* 0x000fe40004000000 */
[----:B------:R-:W-:-:S07]  /*0c30*/  LOP3.LUT P2, RZ, R8, 0x2, RZ, 0xc0, !PT ;  /* 0x0000000208ff7812 */ /* 0x000fce000784c0ff */
[----:B------:R-:W-:Y:S02]  /*0c40*/  @P0 IMAD.MOV.U32 R11, RZ, RZ, 0x37cbac00 ;  /* 0x37cbac00ff0b0424 */ /* 0x000fe400078e00ff */
[----:B------:R-:W-:Y:S02]  /*0c50*/  @P0 IMAD.MOV.U32 R7, RZ, RZ, 0x3d2aaabb ;  /* 0x3d2aaabbff070424 */ /* 0x000fe400078e00ff */
[----:B------:R-:W-:Y:S01]  /*0c60*/  @P0 FFMA.FTZ R2, R10, R11, -0.0013887860113754868507 ;  /* 0xbab607ed0a020423 */ /* 0x000fe2000001000b */
[----:B------:R-:W-:Y:S01]  /*0c70*/  @P0 IMAD.MOV.U32 R6, RZ, RZ, -0x41000001 ;  /* 0xbeffffffff060424 */ /* 0x000fe200078e00ff */
[----:B------:R-:W-:Y:S02]  /*0c80*/  LOP3.LUT P0, RZ, R14, 0x10, RZ, 0xc0, !PT ;  /* 0x000000100eff7812 */ /* 0x000fe4000780c0ff */
[----:B------:R-:W-:Y:S01]  /*0c90*/  FFMA.FTZ R7, R10, R2, R7 ;  /* 0x000000020a077223 */ /* 0x000fe20000010007 */
[C---:B0-----:R-:W-:Y:S01]  /*0ca0*/  IMAD.WIDE R4, R9.reuse, 0x4, R4 ;  /* 0x0000000409047825 */ /* 0x041fe200078e0204 */
[----:B------:R-:W-:-:S03]  /*0cb0*/  ISETP.LT.AND P0, PT, R9, 0x10, !P0 ;  /* 0x000000100900780c */ /* 0x000fc60004701270 */
[C---:B------:R-:W-:Y:S01]  /*0cc0*/  FFMA.FTZ R6, R10.reuse, R7, R6 ;  /* 0x000000070a067223 */ /* 0x040fe20000010006 */
[----:B------:R-:W-:-:S04]  /*0cd0*/  FFMA.FTZ R10, R10, R3, RZ ;  /* 0x000000030a0a7223 */ /* 0x000fc800000100ff */
[----:B------:R-:W-:-:S04]  /*0ce0*/  FFMA.FTZ R3, R10, R6, R3 ;  /* 0x000000060a037223 */ /* 0x000fc80000010003 */
[----:B------:R-:W-:-:S05]  /*0cf0*/  @P2 FFMA.FTZ R3, R3, -1, RZ ;  /* 0xbf80000003032823 */ /* 0x000fca00000100ff */
[----:B------:R-:W-:Y:S01]  /*0d00*/  FSEL R3, R0, R3, !P1 ;  /* 0x0000000300037208 */ /* 0x000fe20004800000 */
[----:B------:R-:W-:Y:S06]  /*0d10*/  @!P0 EXIT ;  /* 0x000000000000894d */ /* 0x000fec0003800000 */
[----:B------:R-:W-:Y:S01]  /*0d20*/  STG.E desc[UR4][R4.64], R3 ;  /* 0x0000000304007986 */ /* 0x000fe2000c101904 */
[----:B------:R-:W-:Y:S05]  /*0d30*/  EXIT ;  /* 0x000000000000794d */ /* 0x000fea0003800000 */
.L_x_6:
[----:B------:R-:W-:-:S00]  /*0d40*/  BRA `(.L_x_6) ;  /* 0xfffffffc00fc7947 */ /* 0x000fc0000383ffff */
[----:B------:R-:W-:-:S00]  /*0d50*/  NOP ;  /* 0x0000000000007918 */ /* 0x000fc00000000000 */
        /* <DEDUP_REMOVED lines=10> */
.L_x_7:


//--------------------- .nv.global.init           --------------------------
	.section	.nv.global.init,"aw",@progbits
	.align	4
.nv.global.init:
	.type		__cudart_i2opi_f,@object
	.size		__cudart_i2opi_f,(_$_str - __cudart_i2opi_f)
__cudart_i2opi_f:
        /*0000*/ 	.byte	0x41, 0x90, 0x43, 0x3c, 0x99, 0x95, 0x62, 0xdb, 0xc0, 0xdd, 0x34, 0xf5, 0xd1, 0x57, 0x27, 0xfc
        /*0010*/ 	.byte	0x29, 0x15, 0x44, 0x4e, 0x6e, 0x83, 0xf9, 0xa2
	.type		_$_str,@object
	.size		_$_str,(.L_0 - _$_str)
_$_str:
        /*0018*/ 	.byte	0x5f, 0x5f, 0x43, 0x55, 0x44, 0x41, 0x5f, 0x46, 0x54, 0x5a, 0x00
.L_0:


//--------------------- .nv.constant0.triton_poi_fused_cat_0 --------------------------
	.section	.nv.constant0.triton_poi_fused_cat_0,"a",@progbits
	.sectionflags	@""
	.align	4
.nv.constant0.triton_poi_fused_cat_0:
	.zero		548
